//
// Generated by NVIDIA NVVM Compiler
//
// Compiler Build ID: CL-36424714
// Cuda compilation tools, release 13.0, V13.0.88
// Based on NVVM 20.0.0
//

.version 9.0
.target sm_100
.address_size 64

	// .globl	_Z12matMulKernelPfS_S_

.visible .entry _Z12matMulKernelPfS_S_(
	.param .u64 .ptr .align 1 _Z12matMulKernelPfS_S__param_0,
	.param .u64 .ptr .align 1 _Z12matMulKernelPfS_S__param_1,
	.param .u64 .ptr .align 1 _Z12matMulKernelPfS_S__param_2
)
{
	.reg .pred 	%p<5>;
	.reg .b32 	%r<18>;
	.reg .b32 	%f<28>;
	.reg .b64 	%rd<18>;

	ld.param.u64 	%rd5, [_Z12matMulKernelPfS_S__param_0];
	ld.param.u64 	%rd6, [_Z12matMulKernelPfS_S__param_1];
	ld.param.u64 	%rd7, [_Z12matMulKernelPfS_S__param_2];
	mov.u32 	%r7, %ctaid.y;
	mov.u32 	%r8, %ntid.y;
	mov.u32 	%r9, %tid.y;
	mad.lo.s32 	%r1, %r7, %r8, %r9;
	mov.u32 	%r10, %ctaid.x;
	mov.u32 	%r11, %ntid.x;
	mov.u32 	%r12, %tid.x;
	mad.lo.s32 	%r2, %r10, %r11, %r12;
	setp.gt.u32 	%p1, %r1, 99;
	setp.gt.s32 	%p2, %r2, 299;
	or.pred  	%p3, %p1, %p2;
	@%p3 bra 	$L__BB0_4;
	mul.lo.s32 	%r14, %r1, 200;
	mul.wide.u32 	%rd8, %r14, 4;
	cvta.to.global.u64 	%rd9, %rd5;
	add.s64 	%rd10, %rd8, %rd9;
	add.s64 	%rd17, %rd10, 16;
	cvta.to.global.u64 	%rd11, %rd6;
	add.s64 	%rd2, %rd11, 4800;
	mov.f32 	%f27, 0f00000000;
	mov.b32 	%r17, 0;
	mov.u32 	%r16, %r2;
$L__BB0_2:
	mul.wide.s32 	%rd12, %r16, 4;
	add.s64 	%rd13, %rd2, %rd12;
	ld.global.f32 	%f4, [%rd17+-16];
	ld.global.f32 	%f5, [%rd13+-4800];
	fma.rn.f32 	%f6, %f4, %f5, %f27;
	ld.global.f32 	%f7, [%rd17+-12];
	ld.global.f32 	%f8, [%rd13+-3600];
	fma.rn.f32 	%f9, %f7, %f8, %f6;
	ld.global.f32 	%f10, [%rd17+-8];
	ld.global.f32 	%f11, [%rd13+-2400];
	fma.rn.f32 	%f12, %f10, %f11, %f9;
	ld.global.f32 	%f13, [%rd17+-4];
	ld.global.f32 	%f14, [%rd13+-1200];
	fma.rn.f32 	%f15, %f13, %f14, %f12;
	ld.global.f32 	%f16, [%rd17];
	ld.global.f32 	%f17, [%rd13];
	fma.rn.f32 	%f18, %f16, %f17, %f15;
	ld.global.f32 	%f19, [%rd17+4];
	ld.global.f32 	%f20, [%rd13+1200];
	fma.rn.f32 	%f21, %f19, %f20, %f18;
	ld.global.f32 	%f22, [%rd17+8];
	ld.global.f32 	%f23, [%rd13+2400];
	fma.rn.f32 	%f24, %f22, %f23, %f21;
	ld.global.f32 	%f25, [%rd17+12];
	ld.global.f32 	%f26, [%rd13+3600];
	fma.rn.f32 	%f27, %f25, %f26, %f24;
	add.s32 	%r17, %r17, 8;
	add.s64 	%rd17, %rd17, 32;
	add.s32 	%r16, %r16, 2400;
	setp.ne.s32 	%p4, %r17, 200;
	@%p4 bra 	$L__BB0_2;
	mad.lo.s32 	%r15, %r1, 300, %r2;
	cvta.to.global.u64 	%rd14, %rd7;
	mul.wide.s32 	%rd15, %r15, 4;
	add.s64 	%rd16, %rd14, %rd15;
	st.global.f32 	[%rd16], %f27;
$L__BB0_4:
	ret;

}


// ===== COMPILED SASS (sm_100) =====

	.target	sm_100

	.elftype	@"ET_EXEC"


//--------------------- .note.nv.tkinfo           --------------------------
	.section	.note.nv.tkinfo,"",@"SHT_NOTE"
	.sectionflags	@"SHF_NOTE_NV_TKINFO"
	.tkinfo
        /*0018*/ 	.word	0x00000002
        /*0030*/ 	.string	""
        /*0030*/ 	.string	"ptxas"
        /*0030*/ 	.string	"Cuda compilation tools, release 13.0, V13.0.88"
        /*0030*/ 	.string	"Build cuda_13.0.r13.0/compiler.36424714_0"
        /*0030*/ 	.string	"-arch sm_100 -m 64 "



//--------------------- .note.nv.cuinfo           --------------------------
	.section	.note.nv.cuinfo,"",@"SHT_NOTE"
	.sectionflags	@"SHF_NOTE_NV_CUINFO"
        /*0018*/ 	.short	0x0002
        /*001a*/ 	.short	0x0064
        /*001c*/ 	.short	0x0082
	.zero		2


//--------------------- .nv.info                  --------------------------
	.section	.nv.info,"",@"SHT_CUDA_INFO"
	.align	4


	//----- nvinfo : EIATTR_REGCOUNT
	.align		4
        /*0000*/ 	.byte	0x04, 0x2f
        /*0002*/ 	.short	(.L_1 - .L_0)
	.align		4
.L_0:
        /*0004*/ 	.word	index@(_Z12matMulKernelPfS_S_)
        /*0008*/ 	.word	0x00000020


	//----- nvinfo : EIATTR_FRAME_SIZE
	.align		4
.L_1:
        /*000c*/ 	.byte	0x04, 0x11
        /*000e*/ 	.short	(.L_3 - .L_2)
	.align		4
.L_2:
        /*0010*/ 	.word	index@(_Z12matMulKernelPfS_S_)
        /*0014*/ 	.word	0x00000000


	//----- nvinfo : EIATTR_MIN_STACK_SIZE
	.align		4
.L_3:
        /*0018*/ 	.byte	0x04, 0x12
        /*001a*/ 	.short	(.L_5 - .L_4)
	.align		4
.L_4:
        /*001c*/ 	.word	index@(_Z12matMulKernelPfS_S_)
        /*0020*/ 	.word	0x00000000
.L_5:


//--------------------- .nv.compat                --------------------------
	.section	.nv.compat,"",@"SHT_CUDA_COMPAT_INFO"
	.align	4
        /*0000*/ 	.byte	0x02, 0x09, 0x00, 0x00, 0x02, 0x02, 0x01, 0x00, 0x02, 0x05, 0x05, 0x00, 0x03, 0x07, 0x01, 0x01
        /*0010*/ 	.byte	0x02, 0x03, 0x00, 0x00, 0x02, 0x06, 0x01, 0x00, 0x04, 0x0b, 0x08, 0x00, 0x09, 0x00, 0x00, 0x00
        /*0020*/ 	.byte	0x00, 0x00, 0x00, 0x00


//--------------------- .nv.info._Z12matMulKernelPfS_S_ --------------------------
	.section	.nv.info._Z12matMulKernelPfS_S_,"",@"SHT_CUDA_INFO"
	.sectionflags	@""
	.align	4


	//----- nvinfo : EIATTR_CUDA_API_VERSION
	.align		4
        /*0000*/ 	.byte	0x04, 0x37
        /*0002*/ 	.short	(.L_7 - .L_6)
.L_6:
        /*0004*/ 	.word	0x00000082


	//----- nvinfo : EIATTR_KPARAM_INFO
	.align		4
.L_7:
        /*0008*/ 	.byte	0x04, 0x17
        /*000a*/ 	.short	(.L_9 - .L_8)
.L_8:
        /*000c*/ 	.word	0x00000000
        /*0010*/ 	.short	0x0002
        /*0012*/ 	.short	0x0010
        /*0014*/ 	.byte	0x00, 0xf5, 0x21, 0x00


	//----- nvinfo : EIATTR_KPARAM_INFO
	.align		4
.L_9:
        /*0018*/ 	.byte	0x04, 0x17
        /*001a*/ 	.short	(.L_11 - .L_10)
.L_10:
        /*001c*/ 	.word	0x00000000
        /*0020*/ 	.short	0x0001
        /*0022*/ 	.short	0x0008
        /*0024*/ 	.byte	0x00, 0xf5, 0x21, 0x00


	//----- nvinfo : EIATTR_KPARAM_INFO
	.align		4
.L_11:
        /*0028*/ 	.byte	0x04, 0x17
        /*002a*/ 	.short	(.L_13 - .L_12)
.L_12:
        /*002c*/ 	.word	0x00000000
        /*0030*/ 	.short	0x0000
        /*0032*/ 	.short	0x0000
        /*0034*/ 	.byte	0x00, 0xf5, 0x21, 0x00


	//----- nvinfo : EIATTR_SPARSE_MMA_MASK
	.align		4
.L_13:
        /*0038*/ 	.byte	0x03, 0x50
        /*003a*/ 	.short	0x0000


	//----- nvinfo : EIATTR_MAXREG_COUNT
	.align		4
        /*003c*/ 	.byte	0x03, 0x1b
        /*003e*/ 	.short	0x00ff


	//----- nvinfo : EIATTR_MERCURY_ISA_VERSION
	.align		4
        /*0040*/ 	.byte	0x03, 0x5f
        /*0042*/ 	.short	0x0101


	//----- nvinfo : EIATTR_VRC_CTA_INIT_COUNT
	.align		4
        /*0044*/ 	.byte	0x02, 0x4a
	.zero		1
	.zero		1


	//----- nvinfo : EIATTR_EXIT_INSTR_OFFSETS
	.align		4
        /*0048*/ 	.byte	0x04, 0x1c
        /*004a*/ 	.short	(.L_15 - .L_14)


	//   ....[0]....
.L_14:
        /*004c*/ 	.word	0x000000b0


	//   ....[1]....
        /*0050*/ 	.word	0x00000d80


	//----- nvinfo : EIATTR_CBANK_PARAM_SIZE
	.align		4
.L_15:
        /*0054*/ 	.byte	0x03, 0x19
        /*0056*/ 	.short	0x0018


	//----- nvinfo : EIATTR_PARAM_CBANK
	.align		4
        /*0058*/ 	.byte	0x04, 0x0a
        /*005a*/ 	.short	(.L_17 - .L_16)
	.align		4
.L_16:
        /*005c*/ 	.word	index@(.nv.constant0._Z12matMulKernelPfS_S_)
        /*0060*/ 	.short	0x0380
        /*0062*/ 	.short	0x0018


	//----- nvinfo : EIATTR_SW_WAR
	.align		4
.L_17:
        /*0064*/ 	.byte	0x04, 0x36
        /*0066*/ 	.short	(.L_19 - .L_18)
.L_18:
        /*0068*/ 	.word	0x00000008
.L_19:


//--------------------- .nv.callgraph             --------------------------
	.section	.nv.callgraph,"",@"SHT_CUDA_CALLGRAPH"
	.align	4
	.sectionentsize	8
	.align		4
        /*0000*/ 	.word	0x00000000
	.align		4
        /*0004*/ 	.word	0xffffffff
	.align		4
        /*0008*/ 	.word	0x00000000
	.align		4
        /*000c*/ 	.word	0xfffffffe
	.align		4
        /*0010*/ 	.word	0x00000000
	.align		4
        /*0014*/ 	.word	0xfffffffd
	.align		4
        /*0018*/ 	.word	0x00000000
	.align		4
        /*001c*/ 	.word	0xfffffffc


//--------------------- .text._Z12matMulKernelPfS_S_ --------------------------
	.section	.text._Z12matMulKernelPfS_S_,"ax",@progbits
	.align	128
        .global         _Z12matMulKernelPfS_S_
        .type           _Z12matMulKernelPfS_S_,@function
        .size           _Z12matMulKernelPfS_S_,(.L_x_2 - _Z12matMulKernelPfS_S_)
        .other          _Z12matMulKernelPfS_S_,@"STO_CUDA_ENTRY STV_DEFAULT"
_Z12matMulKernelPfS_S_:
.text._Z12matMulKernelPfS_S_:
[----:B------:R-:W-:Y:S01]  /*0000*/  LDC R1, c[0x0][0x37c] ;  /* 0x0000df00ff017b82 */ /* 0x000fe20000000800 */
[----:B------:R-:W0:Y:S07]  /*0010*/  S2R R0, SR_TID.X ;  /* 0x0000000000007919 */ /* 0x000e2e0000002100 */
[----:B------:R-:W1:Y:S01]  /*0020*/  LDC R8, c[0x0][0x364] ;  /* 0x0000d900ff087b82 */ /* 0x000e620000000800 */
[----:B------:R-:W1:Y:S07]  /*0030*/  S2R R3, SR_TID.Y ;  /* 0x0000000000037919 */ /* 0x000e6e0000002200 */
[----:B------:R-:W0:Y:S08]  /*0040*/  S2UR UR5, SR_CTAID.X ;  /* 0x00000000000579c3 */ /* 0x000e300000002500 */
[----:B------:R-:W0:Y:S08]  /*0050*/  LDC R9, c[0x0][0x360] ;  /* 0x0000d800ff097b82 */ /* 0x000e300000000800 */
[----:B------:R-:W1:Y:S01]  /*0060*/  S2UR UR4, SR_CTAID.Y ;  /* 0x00000000000479c3 */ /* 0x000e620000002600 */
[----:B0-----:R-:W-:-:S05]  /*0070*/  IMAD R9, R9, UR5, R0 ;  /* 0x0000000509097c24 */ /* 0x001fca000f8e0200 */
[----:B------:R-:W-:Y:S01]  /*0080*/  ISETP.GT.AND P0, PT, R9, 0x12b, PT ;  /* 0x0000012b0900780c */ /* 0x000fe20003f04270 */
[----:B-1----:R-:W-:-:S05]  /*0090*/  IMAD R8, R8, UR4, R3 ;  /* 0x0000000408087c24 */ /* 0x002fca000f8e0203 */
[----:B------:R-:W-:-:S13]  /*00a0*/  ISETP.GT.U32.OR P0, PT, R8, 0x63, P0 ;  /* 0x000000630800780c */ /* 0x000fda0000704470 */
[----:B------:R-:W-:Y:S05]  /*00b0*/  @P0 EXIT ;  /* 0x000000000000094d */ /* 0x000fea0003800000 */
[----:B------:R-:W0:Y:S01]  /*00c0*/  LDCU.64 UR4, c[0x0][0x388] ;  /* 0x00007100ff0477ac */ /* 0x000e220008000a00 */
[----:B------:R-:W1:Y:S01]  /*00d0*/  LDC.64 R4, c[0x0][0x380] ;  /* 0x0000e000ff047b82 */ /* 0x000e620000000a00 */
[----:B------:R-:W-:Y:S01]  /*00e0*/  IMAD R7, R8, 0xc8, RZ ;  /* 0x000000c808077824 */ /* 0x000fe200078e02ff */
[----:B------:R-:W2:Y:S01]  /*00f0*/  LDCU.64 UR6, c[0x0][0x358] ;  /* 0x00006b00ff0677ac */ /* 0x000ea20008000a00 */
[----:B0-----:R-:W-:-:S04]  /*0100*/  UIADD3 UR4, UP0, UPT, UR4, 0x12c0, URZ ;  /* 0x000012c004047890 */ /* 0x001fc8000ff1e0ff */
[----:B------:R-:W-:Y:S02]  /*0110*/  UIADD3.X UR5, UPT, UPT, URZ, UR5, URZ, UP0, !UPT ;  /* 0x00000005ff057290 */ /* 0x000fe400087fe4ff */
[----:B------:R-:W-:Y:S01]  /*0120*/  MOV R2, UR4 ;  /* 0x0000000400027c02 */ /* 0x000fe20008000f00 */
[----:B-1----:R-:W-:-:S03]  /*0130*/  IMAD.WIDE.U32 R4, R7, 0x4, R4 ;  /* 0x0000000407047825 */ /* 0x002fc600078e0004 */
[----:B------:R-:W-:Y:S02]  /*0140*/  MOV R3, UR5 ;  /* 0x0000000500037c02 */ /* 0x000fe40008000f00 */
[----:B--2---:R-:W2:Y:S01]  /*0150*/  LDG.E R0, desc[UR6][R4.64] ;  /* 0x0000000604007981 */ /* 0x004ea2000c1e1900 */
[----:B------:R-:W-:-:S03]  /*0160*/  IMAD.WIDE R6, R9, 0x4, R2 ;  /* 0x0000000409067825 */ /* 0x000fc600078e0202 */
[----:B------:R-:W3:Y:S04]  /*0170*/  LDG.E R17, desc[UR6][R4.64+0x4] ;  /* 0x0000040604117981 */ /* 0x000ee8000c1e1900 */
[----:B------:R-:W2:Y:S04]  /*0180*/  LDG.E R15, desc[UR6][R6.64+-0x12c0] ;  /* 0xffed4006060f7981 */ /* 0x000ea8000c1e1900 */
[----:B------:R-:W3:Y:S04]  /*0190*/  LDG.E R14, desc[UR6][R6.64+-0xe10] ;  /* 0xfff1f006060e7981 */ /* 0x000ee8000c1e1900 */
[----:B------:R-:W4:Y:S04]  /*01a0*/  LDG.E R19, desc[UR6][R4.64+0x8] ;  /* 0x0000080604137981 */ /* 0x000f28000c1e1900 */
[----:B------:R-:W4:Y:S04]  /*01b0*/  LDG.E R16, desc[UR6][R6.64+-0x960] ;  /* 0xfff6a00606107981 */ /* 0x000f28000c1e1900 */
[----:B------:R-:W5:Y:S04]  /*01c0*/  LDG.E R21, desc[UR6][R4.64+0xc] ;  /* 0x00000c0604157981 */ /* 0x000f68000c1e1900 */
        /* <DEDUP_REMOVED lines=8> */
[----:B------:R0:W5:Y:S01]  /*0250*/  LDG.E R13, desc[UR6][R4.64+0x1c] ;  /* 0x00001c06040d7981 */ /* 0x000162000c1e1900 */
[----:B------:R-:W-:Y:S01]  /*0260*/  UMOV UR4, 0x8 ;  /* 0x0000000800047882 */ /* 0x000fe20000000000 */
[----:B--2---:R-:W-:-:S04]  /*0270*/  FFMA R0, R0, R15, RZ ;  /* 0x0000000f00007223 */ /* 0x004fc800000000ff */
[----:B---3--:R-:W-:-:S04]  /*0280*/  FFMA R0, R17, R14, R0 ;  /* 0x0000000e11007223 */ /* 0x008fc80000000000 */
[----:B----4-:R-:W-:-:S04]  /*0290*/  FFMA R0, R19, R16, R0 ;  /* 0x0000001013007223 */ /* 0x010fc80000000000 */
[----:B-----5:R-:W-:-:S04]  /*02a0*/  FFMA R0, R21, R18, R0 ;  /* 0x0000001215007223 */ /* 0x020fc80000000000 */
[----:B------:R-:W-:-:S04]  /*02b0*/  FFMA R0, R23, R20, R0 ;  /* 0x0000001417007223 */ /* 0x000fc80000000000 */
[----:B------:R-:W-:Y:S01]  /*02c0*/  FFMA R25, R25, R22, R0 ;  /* 0x0000001619197223 */ /* 0x000fe20000000000 */
[----:B------:R-:W-:-:S03]  /*02d0*/  IADD3 R0, P0, PT, R4, 0x30, RZ ;  /* 0x0000003004007810 */ /* 0x000fc60007f1e0ff */
[----:B------:R-:W-:Y:S01]  /*02e0*/  FFMA R10, R10, R11, R25 ;  /* 0x0000000b0a0a7223 */ /* 0x000fe20000000019 */
[----:B0-----:R-:W-:Y:S02]  /*02f0*/  IADD3.X R5, PT, PT, RZ, R5, RZ, P0, !PT ;  /* 0x00000005ff057210 */ /* 0x001fe400007fe4ff */
[----:B------:R-:W-:Y:S01]  /*0300*/  IADD3 R11, PT, PT, R9, 0x960, RZ ;  /* 0x00000960090b7810 */ /* 0x000fe20007ffe0ff */
[----:B------:R-:W-:-:S07]  /*0310*/  FFMA R12, R13, R12, R10 ;  /* 0x0000000c0d0c7223 */ /* 0x000fce000000000a */
.L_x_0:
[----:B------:R-:W-:Y:S01]  /*0320*/  IMAD.WIDE R20, R11, 0x4, R2 ;  /* 0x000000040b147825 */ /* 0x000fe200078e0202 */
[----:B------:R-:W-:-:S04]  /*0330*/  MOV R4, R0 ;  /* 0x0000000000047202 */ /* 0x000fc80000000f00 */
[----:B------:R-:W2:Y:S04]  /*0340*/  LDG.E R16, desc[UR6][R20.64+-0x12c0] ;  /* 0xffed400614107981 */ /* 0x000ea8000c1e1900 */
[----:B------:R-:W2:Y:S04]  /*0350*/  LDG.E R17, desc[UR6][R4.64+-0x10] ;  /* 0xfffff00604117981 */ /* 0x000ea8000c1e1900 */
[----:B------:R-:W3:Y:S04]  /*0360*/  LDG.E R24, desc[UR6][R4.64+-0xc] ;  /* 0xfffff40604187981 */ /* 0x000ee8000c1e1900 */
        /* <DEDUP_REMOVED lines=10> */
[----:B------:R-:W5:Y:S01]  /*0410*/  LDG.E R15, desc[UR6][R20.64+0x960] ;  /* 0x00096006140f7981 */ /* 0x000f62000c1e1900 */
[----:B------:R-:W-:-:S03]  /*0420*/  IADD3 R19, PT, PT, R11, 0x960, RZ ;  /* 0x000009600b137810 */ /* 0x000fc60007ffe0ff */
[----:B------:R-:W5:Y:S04]  /*0430*/  LDG.E R14, desc[UR6][R20.64+0xe10] ;  /* 0x000e1006140e7981 */ /* 0x000f68000c1e1900 */
[----:B------:R-:W5:Y:S04]  /*0440*/  LDG.E R21, desc[UR6][R4.64+0x1c] ;  /* 0x00001c0604157981 */ /* 0x000f68000c1e1900 */
[----:B------:R-:W5:Y:S01]  /*0450*/  LDG.E R20, desc[UR6][R4.64+0x20] ;  /* 0x0000200604147981 */ /* 0x000f62000c1e1900 */
[----:B--2---:R-:W-:Y:S01]  /*0460*/  FFMA R29, R17, R16, R12 ;  /* 0x00000010111d7223 */ /* 0x004fe2000000000c */
[----:B------:R-:W-:-:S02]  /*0470*/  IMAD.WIDE R16, R19, 0x4, R2 ;  /* 0x0000000413107825 */ /* 0x000fc400078e0202 */
[----:B------:R-:W2:Y:S04]  /*0480*/  LDG.E R12, desc[UR6][R4.64+0x10] ;  /* 0x00001006040c7981 */ /* 0x000ea8000c1e1900 */
[----:B------:R-:W2:Y:S01]  /*0490*/  LDG.E R19, desc[UR6][R4.64+0xc] ;  /* 0x00000c0604137981 */ /* 0x000ea2000c1e1900 */
[----:B---3--:R-:W-:-:S03]  /*04a0*/  FFMA R29, R24, R13, R29 ;  /* 0x0000000d181d7223 */ /* 0x008fc6000000001d */
[----:B------:R-:W3:Y:S01]  /*04b0*/  LDG.E R13, desc[UR6][R16.64+-0x12c0] ;  /* 0xffed4006100d7981 */ /* 0x000ee2000c1e1900 */
[----:B----4-:R-:W-:-:S03]  /*04c0*/  FFMA R29, R6, R7, R29 ;  /* 0x00000007061d7223 */ /* 0x010fc6000000001d */
[----:B------:R-:W4:Y:S04]  /*04d0*/  LDG.E R6, desc[UR6][R4.64+0x14] ;  /* 0x0000140604067981 */ /* 0x000f28000c1e1900 */
[----:B------:R-:W4:Y:S01]  /*04e0*/  LDG.E R7, desc[UR6][R16.64+-0xe10] ;  /* 0xfff1f00610077981 */ /* 0x000f22000c1e1900 */
[----:B-----5:R-:W-:-:S03]  /*04f0*/  FFMA R29, R18, R23, R29 ;  /* 0x00000017121d7223 */ /* 0x020fc6000000001d */
[----:B------:R-:W5:Y:S04]  /*0500*/  LDG.E R18, desc[UR6][R4.64+0x18] ;  /* 0x0000180604127981 */ /* 0x000f68000c1e1900 */
[----:B------:R-:W5:Y:S01]  /*0510*/  LDG.E R23, desc[UR6][R16.64+-0x960] ;  /* 0xfff6a00610177981 */ /* 0x000f62000c1e1900 */
[----:B------:R-:W-:-:S03]  /*0520*/  FFMA R27, R22, R27, R29 ;  /* 0x0000001b161b7223 */ /* 0x000fc6000000001d */
[----:B------:R-:W5:Y:S01]  /*0530*/  LDG.E R22, desc[UR6][R16.64+-0x4b0] ;  /* 0xfffb500610167981 */ /* 0x000f62000c1e1900 */
[----:B------:R-:W-:-:S03]  /*0540*/  FFMA R25, R10, R25, R27 ;  /* 0x000000190a197223 */ /* 0x000fc6000000001b */
[----:B------:R-:W5:Y:S04]  /*0550*/  LDG.E R27, desc[UR6][R16.64] ;  /* 0x00000006101b7981 */ /* 0x000f68000c1e1900 */
[----:B------:R-:W5:Y:S01]  /*0560*/  LDG.E R10, desc[UR6][R4.64+0x24] ;  /* 0x00002406040a7981 */ /* 0x000f62000c1e1900 */
[----:B------:R-:W-:-:S03]  /*0570*/  FFMA R24, R0, R15, R25 ;  /* 0x0000000f00187223 */ /* 0x000fc60000000019 */
[----:B------:R-:W5:Y:S04]  /*0580*/  LDG.E R25, desc[UR6][R16.64+0x4b0] ;  /* 0x0004b00610197981 */ /* 0x000f68000c1e1900 */
[----:B------:R-:W5:Y:S04]  /*0590*/  LDG.E R0, desc[UR6][R4.64+0x28] ;  /* 0x0000280604007981 */ /* 0x000f68000c1e1900 */
[----:B------:R-:W5:Y:S01]  /*05a0*/  LDG.E R15, desc[UR6][R16.64+0x960] ;  /* 0x00096006100f7981 */ /* 0x000f62000c1e1900 */
[----:B--2---:R-:W-:Y:S01]  /*05b0*/  FFMA R19, R19, R14, R24 ;  /* 0x0000000e13137223 */ /* 0x004fe20000000018 */
[----:B------:R-:W-:-:S02]  /*05c0*/  IADD3 R24, PT, PT, R11, 0x12c0, RZ ;  /* 0x000012c00b187810 */ /* 0x000fc40007ffe0ff */
[----:B------:R-:W2:Y:S01]  /*05d0*/  LDG.E R14, desc[UR6][R16.64+0xe10] ;  /* 0x000e1006100e7981 */ /* 0x000ea2000c1e1900 */
[----:B---3--:R-:W-:-:S03]  /*05e0*/  FFMA R29, R12, R13, R19 ;  /* 0x0000000d0c1d7223 */ /* 0x008fc60000000013 */
[----:B------:R-:W2:Y:S01]  /*05f0*/  LDG.E R19, desc[UR6][R4.64+0x2c] ;  /* 0x00002c0604137981 */ /* 0x000ea2000c1e1900 */
[----:B------:R-:W-:-:S03]  /*0600*/  IMAD.WIDE R12, R24, 0x4, R2 ;  /* 0x00000004180c7825 */ /* 0x000fc600078e0202 */
[----:B------:R-:W3:Y:S01]  /*0610*/  LDG.E R16, desc[UR6][R4.64+0x38] ;  /* 0x0000380604107981 */ /* 0x000ee2000c1e1900 */
[----:B----4-:R-:W-:-:S03]  /*0620*/  FFMA R29, R6, R7, R29 ;  /* 0x00000007061d7223 */ /* 0x010fc6000000001d */
[----:B------:R-:W4:Y:S04]  /*0630*/  LDG.E R17, desc[UR6][R12.64+0x960] ;  /* 0x000960060c117981 */ /* 0x000f28000c1e1900 */
[----:B------:R-:W3:Y:S04]  /*0640*/  LDG.E R6, desc[UR6][R4.64+0x30] ;  /* 0x0000300604067981 */ /* 0x000ee8000c1e1900 */
[----:B------:R-:W3:Y:S01]  /*0650*/  LDG.E R7, desc[UR6][R12.64+-0x12c0] ;  /* 0xffed40060c077981 */ /* 0x000ee2000c1e1900 */
[----:B-----5:R-:W-:-:S03]  /*0660*/  FFMA R24, R18, R23, R29 ;  /* 0x0000001712187223 */ /* 0x020fc6000000001d */
[----:B------:R-:W5:Y:S01]  /*0670*/  LDG.E R18, desc[UR6][R4.64+0x34] ;  /* 0x0000340604127981 */ /* 0x000f62000c1e1900 */
[----:B------:R-:W-:-:S03]  /*0680*/  FFMA R29, R21, R22, R24 ;  /* 0x00000016151d7223 */ /* 0x000fc60000000018 */
[----:B------:R-:W5:Y:S04]  /*0690*/  LDG.E R23, desc[UR6][R12.64+-0xe10] ;  /* 0xfff1f0060c177981 */ /* 0x000f68000c1e1900 */
[----:B------:R-:W4:Y:S01]  /*06a0*/  LDG.E R21, desc[UR6][R12.64+-0x960] ;  /* 0xfff6a0060c157981 */ /* 0x000f22000c1e1900 */
[----:B------:R-:W-:-:S03]  /*06b0*/  FFMA R29, R20, R27, R29 ;  /* 0x0000001b141d7223 */ /* 0x000fc6000000001d */
[----:B------:R-:W4:Y:S04]  /*06c0*/  LDG.E R22, desc[UR6][R4.64+0x3c] ;  /* 0x00003c0604167981 */ /* 0x000f28000c1e1900 */
[----:B------:R-:W4:Y:S01]  /*06d0*/  LDG.E R27, desc[UR6][R12.64+-0x4b0] ;  /* 0xfffb50060c1b7981 */ /* 0x000f22000c1e1900 */
[----:B------:R-:W-:-:S03]  /*06e0*/  FFMA R29, R10, R25, R29 ;  /* 0x000000190a1d7223 */ /* 0x000fc6000000001d */
[----:B------:R-:W4:Y:S04]  /*06f0*/  LDG.E R20, desc[UR6][R4.64+0x40] ;  /* 0x0000400604147981 */ /* 0x000f28000c1e1900 */
[----:B------:R-:W4:Y:S01]  /*0700*/  LDG.E R25, desc[UR6][R12.64] ;  /* 0x000000060c197981 */ /* 0x000f22000c1e1900 */
[----:B------:R-:W-:-:S03]  /*0710*/  FFMA R24, R0, R15, R29 ;  /* 0x0000000f00187223 */ /* 0x000fc6000000001d */
[----:B------:R-:W4:Y:S04]  /*0720*/  LDG.E R0, desc[UR6][R4.64+0x44] ;  /* 0x0000440604007981 */ /* 0x000f28000c1e1900 */
[----:B------:R-:W4:Y:S04]  /*0730*/  LDG.E R15, desc[UR6][R12.64+0x4b0] ;  /* 0x0004b0060c0f7981 */ /* 0x000f28000c1e1900 */
[----:B------:R-:W4:Y:S01]  /*0740*/  LDG.E R10, desc[UR6][R4.64+0x48] ;  /* 0x00004806040a7981 */ /* 0x000f22000c1e1900 */
[----:B--2---:R-:W-:Y:S01]  /*0750*/  FFMA R29, R19, R14, R24 ;  /* 0x0000000e131d7223 */ /* 0x004fe20000000018 */
[----:B------:R-:W-:-:S02]  /*0760*/  IADD3 R14, PT, PT, R11, 0x1c20, RZ ;  /* 0x00001c200b0e7810 */ /* 0x000fc40007ffe0ff */
[----:B------:R-:W2:Y:S04]  /*0770*/  LDG.E R19, desc[UR6][R12.64+0xe10] ;  /* 0x000e10060c137981 */ /* 0x000ea8000c1e1900 */
[----:B------:R-:W2:Y:S01]  /*0780*/  LDG.E R12, desc[UR6][R4.64+0x58] ;  /* 0x00005806040c7981 */ /* 0x000ea2000c1e1900 */
[----:B---3--:R-:W-:Y:S01]  /*0790*/  FFMA R29, R6, R7, R29 ;  /* 0x00000007061d7223 */ /* 0x008fe2000000001d */
[----:B------:R-:W-:Y:S02]  /*07a0*/  IMAD.WIDE R6, R14, 0x4, R2 ;  /* 0x000000040e067825 */ /* 0x000fe400078e0202 */
[----:B------:R-:W2:Y:S04]  /*07b0*/  LDG.E R14, desc[UR6][R4.64+0x4c] ;  /* 0x00004c06040e7981 */ /* 0x000ea8000c1e1900 */
[----:B------:R-:W3:Y:S01]  /*07c0*/  LDG.E R13, desc[UR6][R6.64+-0x960] ;  /* 0xfff6a006060d7981 */ /* 0x000ee2000c1e1900 */
[----:B-----5:R-:W-:-:S03]  /*07d0*/  FFMA R29, R18, R23, R29 ;  /* 0x00000017121d7223 */ /* 0x020fc6000000001d */
[----:B------:R-:W5:Y:S01]  /*07e0*/  LDG.E R23, desc[UR6][R4.64+0x50] ;  /* 0x0000500604177981 */ /* 0x000f62000c1e1900 */
[----:B----4-:R-:W-:-:S03]  /*07f0*/  FFMA R29, R16, R21, R29 ;  /* 0x00000015101d7223 */ /* 0x010fc6000000001d */
[----:B------:R-:W5:Y:S04]  /*0800*/  LDG.E R18, desc[UR6][R6.64+-0x12c0] ;  /* 0xffed400606127981 */ /* 0x000f68000c1e1900 */
[----:B------:R-:W4:Y:S01]  /*0810*/  LDG.E R21, desc[UR6][R4.64+0x54] ;  /* 0x0000540604157981 */ /* 0x000f22000c1e1900 */
[----:B------:R-:W-:-:S03]  /*0820*/  FFMA R27, R22, R27, R29 ;  /* 0x0000001b161b7223 */ /* 0x000fc6000000001d */
[----:B------:R-:W4:Y:S04]  /*0830*/  LDG.E R16, desc[UR6][R6.64+-0xe10] ;  /* 0xfff1f00606107981 */ /* 0x000f28000c1e1900 */
[----:B------:R-:W3:Y:S01]  /*0840*/  LDG.E R29, desc[UR6][R4.64+0x64] ;  /* 0x00006406041d7981 */ /* 0x000ee2000c1e1900 */
[----:B------:R-:W-:-:S03]  /*0850*/  FFMA R27, R20, R25, R27 ;  /* 0x00000019141b7223 */ /* 0x000fc6000000001b */
[----:B------:R-:W3:Y:S04]  /*0860*/  LDG.E R20, desc[UR6][R4.64+0x5c] ;  /* 0x00005c0604147981 */ /* 0x000ee8000c1e1900 */
[----:B------:R-:W3:Y:S01]  /*0870*/  LDG.E R25, desc[UR6][R6.64+-0x4b0] ;  /* 0xfffb500606197981 */ /* 0x000ee2000c1e1900 */
[----:B------:R-:W-:-:S03]  /*0880*/  FFMA R15, R0, R15, R27 ;  /* 0x0000000f000f7223 */ /* 0x000fc6000000001b */
[----:B------:R-:W3:Y:S01]  /*0890*/  LDG.E R0, desc[UR6][R4.64+0x60] ;  /* 0x0000600604007981 */ /* 0x000ee2000c1e1900 */
[----:B------:R-:W-:-:S03]  /*08a0*/  FFMA R15, R10, R17, R15 ;  /* 0x000000110a0f7223 */ /* 0x000fc6000000000f */
[----:B------:R-:W3:Y:S04]  /*08b0*/  LDG.E R27, desc[UR6][R6.64] ;  /* 0x00000006061b7981 */ /* 0x000ee8000c1e1900 */
[----:B------:R-:W3:Y:S04]  /*08c0*/  LDG.E R10, desc[UR6][R6.64+0x4b0] ;  /* 0x0004b006060a7981 */ /* 0x000ee8000c1e1900 */
[----:B------:R-:W3:Y:S04]  /*08d0*/  LDG.E R17, desc[UR6][R4.64+0x68] ;  /* 0x0000680604117981 */ /* 0x000ee8000c1e1900 */
[----:B------:R-:W3:Y:S01]  /*08e0*/  LDG.E R22, desc[UR6][R6.64+0x960] ;  /* 0x0009600606167981 */ /* 0x000ee2000c1e1900 */
[----:B--2---:R-:W-:Y:S01]  /*08f0*/  FFMA R14, R14, R19, R15 ;  /* 0x000000130e0e7223 */ /* 0x004fe2000000000f */
[----:B------:R-:W-:-:S02]  /*0900*/  IADD3 R15, PT, PT, R11, 0x2580, RZ ;  /* 0x000025800b0f7810 */ /* 0x000fc40007ffe0ff */
[----:B------:R-:W2:Y:S01]  /*0910*/  LDG.E R19, desc[UR6][R6.64+0xe10] ;  /* 0x000e100606137981 */ /* 0x000ea2000c1e1900 */
[----:B-----5:R-:W-:Y:S02]  /*0920*/  FFMA R24, R23, R18, R14 ;  /* 0x0000001217187223 */ /* 0x020fe4000000000e */
[----:B------:R-:W-:Y:S01]  /*0930*/  IMAD.WIDE R14, R15, 0x4, R2 ;  /* 0x000000040f0e7825 */ /* 0x000fe200078e0202 */
[----:B------:R-:W2:Y:S04]  /*0940*/  LDG.E R18, desc[UR6][R4.64+0x6c] ;  /* 0x00006c0604127981 */ /* 0x000ea8000c1e1900 */
[----:B------:R-:W5:Y:S01]  /*0950*/  LDG.E R7, desc[UR6][R4.64+0x78] ;  /* 0x0000780604077981 */ /* 0x000f62000c1e1900 */
[----:B----4-:R-:W-:-:S03]  /*0960*/  FFMA R23, R21, R16, R24 ;  /* 0x0000001015177223 */ /* 0x010fc60000000018 */
[----:B------:R-:W4:Y:S01]  /*0970*/  LDG.E R21, desc[UR6][R4.64+0x70] ;  /* 0x0000700604157981 */ /* 0x000f22000c1e1900 */
[----:B---3--:R-:W-:-:S03]  /*0980*/  FFMA R23, R12, R13, R23 ;  /* 0x0000000d0c177223 */ /* 0x008fc60000000017 */
[----:B------:R-:W4:Y:S04]  /*0990*/  LDG.E R16, desc[UR6][R14.64+-0x12c0] ;  /* 0xffed40060e107981 */ /* 0x000f28000c1e1900 */
[----:B------:R-:W3:Y:S01]  /*09a0*/  LDG.E R13, desc[UR6][R4.64+0x74] ;  /* 0x00007406040d7981 */ /* 0x000ee2000c1e1900 */
[----:B------:R-:W-:-:S03]  /*09b0*/  FFMA R23, R20, R25, R23 ;  /* 0x0000001914177223 */ /* 0x000fc60000000017 */
[----:B------:R-:W3:Y:S04]  /*09c0*/  LDG.E R12, desc[UR6][R14.64+-0xe10] ;  /* 0xfff1f0060e0c7981 */ /* 0x000ee8000c1e1900 */
[----:B------:R-:W5:Y:S01]  /*09d0*/  LDG.E R6, desc[UR6][R14.64+-0x960] ;  /* 0xfff6a0060e067981 */ /* 0x000f62000c1e1900 */
[----:B------:R-:W-:-:S03]  /*09e0*/  FFMA R20, R0, R27, R23 ;  /* 0x0000001b00147223 */ /* 0x000fc60000000017 */
[----:B------:R-:W5:Y:S04]  /*09f0*/  LDG.E R0, desc[UR6][R4.64+0x7c] ;  /* 0x00007c0604007981 */ /* 0x000f68000c1e1900 */
[----:B------:R-:W5:Y:S01]  /*0a00*/  LDG.E R23, desc[UR6][R14.64+-0x4b0] ;  /* 0xfffb50060e177981 */ /* 0x000f62000c1e1900 */
[----:B------:R-:W-:-:S03]  /*0a10*/  FFMA R20, R29, R10, R20 ;  /* 0x0000000a1d147223 */ /* 0x000fc60000000014 */
[----:B------:R-:W5:Y:S04]  /*0a20*/  LDG.E R25, desc[UR6][R4.64+0x80] ;  /* 0x0000800604197981 */ /* 0x000f68000c1e1900 */
[----:B------:R-:W5:Y:S01]  /*0a30*/  LDG.E R10, desc[UR6][R14.64] ;  /* 0x000000060e0a7981 */ /* 0x000f62000c1e1900 */
[----:B------:R-:W-:-:S03]  /*0a40*/  FFMA R17, R17, R22, R20 ;  /* 0x0000001611117223 */ /* 0x000fc60000000014 */
[----:B------:R-:W5:Y:S04]  /*0a50*/  LDG.E R29, desc[UR6][R4.64+0x84] ;  /* 0x00008406041d7981 */ /* 0x000f68000c1e1900 */
[----:B------:R-:W5:Y:S04]  /*0a60*/  LDG.E R22, desc[UR6][R14.64+0x4b0] ;  /* 0x0004b0060e167981 */ /* 0x000f68000c1e1900 */
[----:B------:R-:W5:Y:S04]  /*0a70*/  LDG.E R27, desc[UR6][R4.64+0x88] ;  /* 0x00008806041b7981 */ /* 0x000f68000c1e1900 */
[----:B------:R-:W5:Y:S01]  /*0a80*/  LDG.E R20, desc[UR6][R14.64+0x960] ;  /* 0x000960060e147981 */ /* 0x000f62000c1e1900 */
[----:B--2---:R-:W-:Y:S01]  /*0a90*/  FFMA R24, R18, R19, R17 ;  /* 0x0000001312187223 */ /* 0x004fe20000000011 */
[----:B------:R-:W-:-:S02]  /*0aa0*/  IADD3 R17, PT, PT, R11, 0x2ee0, RZ ;  /* 0x00002ee00b117810 */ /* 0x000fc40007ffe0ff */
[----:B------:R-:W2:Y:S04]  /*0ab0*/  LDG.E R18, desc[UR6][R14.64+0xe10] ;  /* 0x000e10060e127981 */ /* 0x000ea8000c1e1900 */
[----:B------:R-:W2:Y:S01]  /*0ac0*/  LDG.E R19, desc[UR6][R4.64+0x8c] ;  /* 0x00008c0604137981 */ /* 0x000ea2000c1e1900 */
[----:B----4-:R-:W-:Y:S01]  /*0ad0*/  FFMA R24, R21, R16, R24 ;  /* 0x0000001015187223 */ /* 0x010fe20000000018 */
[----:B------:R-:W-:Y:S02]  /*0ae0*/  IMAD.WIDE R16, R17, 0x4, R2 ;  /* 0x0000000411107825 */ /* 0x000fe400078e0202 */
[----:B------:R-:W4:Y:S04]  /*0af0*/  LDG.E R14, desc[UR6][R4.64+0xa0] ;  /* 0x0000a006040e7981 */ /* 0x000f28000c1e1900 */
[----:B------:R-:W4:Y:S01]  /*0b00*/  LDG.E R15, desc[UR6][R16.64+-0x960] ;  /* 0xfff6a006100f7981 */ /* 0x000f22000c1e1900 */
[----:B---3--:R-:W-:-:S03]  /*0b10*/  FFMA R24, R13, R12, R24 ;  /* 0x0000000c0d187223 */ /* 0x008fc60000000018 */
[----:B------:R-:W3:Y:S01]  /*0b20*/  LDG.E R12, desc[UR6][R4.64+0x90] ;  /* 0x00009006040c7981 */ /* 0x000ee2000c1e1900 */
[----:B-----5:R-:W-:-:S03]  /*0b30*/  FFMA R21, R7, R6, R24 ;  /* 0x0000000607157223 */ /* 0x020fc60000000018 */
[----:B------:R-:W3:Y:S04]  /*0b40*/  LDG.E R13, desc[UR6][R16.64+-0x12c0] ;  /* 0xffed4006100d7981 */ /* 0x000ee8000c1e1900 */
        /* <DEDUP_REMOVED lines=13> */
[----:B------:R-:W4:Y:S04]  /*0c20*/  LDG.E R29, desc[UR6][R4.64+0xa8] ;  /* 0x0000a806041d7981 */ /* 0x000f28000c1e1900 */
[----:B------:R-:W4:Y:S04]  /*0c30*/  LDG.E R27, desc[UR6][R16.64+0xe10] ;  /* 0x000e1006101b7981 */ /* 0x000f28000c1e1900 */
[----:B------:R0:W4:Y:S01]  /*0c40*/  LDG.E R24, desc[UR6][R4.64+0xac] ;  /* 0x0000ac0604187981 */ /* 0x000122000c1e1900 */
[----:B------:R-:W-:-:S04]  /*0c50*/  UIADD3 UR4, UPT, UPT, UR4, 0x30, URZ ;  /* 0x0000003004047890 */ /* 0x000fc8000fffe0ff */
[----:B------:R-:W-:Y:S01]  /*0c60*/  UISETP.NE.AND UP0, UPT, UR4, 0xc8, UPT ;  /* 0x000000c80400788c */ /* 0x000fe2000bf05270 */
[----:B------:R-:W-:Y:S01]  /*0c70*/  IADD3 R11, PT, PT, R11, 0x3840, RZ ;  /* 0x000038400b0b7810 */ /* 0x000fe20007ffe0ff */
[----:B--2---:R-:W-:-:S04]  /*0c80*/  FFMA R19, R19, R18, R26 ;  /* 0x0000001213137223 */ /* 0x004fc8000000001a */
[----:B---3--:R-:W-:-:S04]  /*0c90*/  FFMA R13, R12, R13, R19 ;  /* 0x0000000d0c0d7223 */ /* 0x008fc80000000013 */
[----:B-----5:R-:W-:-:S04]  /*0ca0*/  FFMA R7, R6, R7, R13 ;  /* 0x0000000706077223 */ /* 0x020fc8000000000d */
[----:B----4-:R-:W-:-:S04]  /*0cb0*/  FFMA R7, R0, R15, R7 ;  /* 0x0000000f00077223 */ /* 0x010fc80000000007 */
[----:B------:R-:W-:-:S04]  /*0cc0*/  FFMA R7, R10, R21, R7 ;  /* 0x000000150a077223 */ /* 0x000fc80000000007 */
[----:B------:R-:W-:Y:S01]  /*0cd0*/  FFMA R7, R14, R23, R7 ;  /* 0x000000170e077223 */ /* 0x000fe20000000007 */
[----:B------:R-:W-:-:S03]  /*0ce0*/  IADD3 R0, P0, PT, R4, 0xc0, RZ ;  /* 0x000000c004007810 */ /* 0x000fc60007f1e0ff */
[----:B------:R-:W-:Y:S01]  /*0cf0*/  FFMA R22, R22, R25, R7 ;  /* 0x0000001916167223 */ /* 0x000fe20000000007 */
[----:B0-----:R-:W-:-:S03]  /*0d00*/  IADD3.X R5, PT, PT, RZ, R5, RZ, P0, !PT ;  /* 0x00000005ff057210 */ /* 0x001fc600007fe4ff */
[----:B------:R-:W-:-:S04]  /*0d10*/  FFMA R29, R29, R20, R22 ;  /* 0x000000141d1d7223 */ /* 0x000fc80000000016 */
[----:B------:R-:W-:Y:S01]  /*0d20*/  FFMA R12, R24, R27, R29 ;  /* 0x0000001b180c7223 */ /* 0x000fe2000000001d */
[----:B------:R-:W-:Y:S06]  /*0d30*/  BRA.U UP0, `(.L_x_0) ;  /* 0xfffffff500787547 */ /* 0x000fec000b83ffff */
[----:B------:R-:W0:Y:S01]  /*0d40*/  LDC.64 R2, c[0x0][0x390] ;  /* 0x0000e400ff027b82 */ /* 0x000e220000000a00 */
[----:B------:R-:W-:-:S04]  /*0d50*/  IMAD R9, R8, 0x12c, R9 ;  /* 0x0000012c08097824 */ /* 0x000fc800078e0209 */
[----:B0-----:R-:W-:-:S05]  /*0d60*/  IMAD.WIDE R2, R9, 0x4, R2 ;  /* 0x0000000409027825 */ /* 0x001fca00078e0202 */
[----:B------:R-:W-:Y:S01]  /*0d70*/  STG.E desc[UR6][R2.64], R12 ;  /* 0x0000000c02007986 */ /* 0x000fe2000c101906 */
[----:B------:R-:W-:Y:S05]  /*0d80*/  EXIT ;  /* 0x000000000000794d */ /* 0x000fea0003800000 */
.L_x_1:
[----:B------:R-:W-:-:S00]  /*0d90*/  BRA `(.L_x_1) ;  /* 0xfffffffc00fc7947 */ /* 0x000fc0000383ffff */
[----:B------:R-:W-:-:S00]  /*0da0*/  NOP ;  /* 0x0000000000007918 */ /* 0x000fc00000000000 */
        /* <DEDUP_REMOVED lines=13> */
.L_x_2:


//--------------------- .nv.shared.reserved.0     --------------------------
	.section	.nv.shared.reserved.0,"aw",@nobits
	.weak		__nv_reservedSMEM_offset_0_alias
	.size		__nv_reservedSMEM_offset_0_alias, 0, 64
	.other		__nv_reservedSMEM_offset_0_alias,@"STO_CUDA_RESERVED_SHARED STV_DEFAULT"
__nv_reservedSMEM_offset_0_alias:
	.zero		0
	.zero		64


//--------------------- .nv.constant0._Z12matMulKernelPfS_S_ --------------------------
	.section	.nv.constant0._Z12matMulKernelPfS_S_,"a",@progbits
	.sectionflags	@""
	.align	4
.nv.constant0._Z12matMulKernelPfS_S_:
	.zero		920


//--------------------- SYMBOLS --------------------------

	.type		.nv.reservedSmem.offset0,@object
	.size		.nv.reservedSmem.offset0,0x4
